//
// Generated by NVIDIA NVVM Compiler
//
// Compiler Build ID: CL-36424714
// Cuda compilation tools, release 13.0, V13.0.88
// Based on NVVM 20.0.0
//

.version 9.0
.target sm_100
.address_size 64

	// .globl	_Z9RadixScanPjj
// _ZZ9RadixScanPjjE6s_scan has been demoted

.visible .entry _Z9RadixScanPjj(
	.param .u64 .ptr .align 1 _Z9RadixScanPjj_param_0,
	.param .u32 _Z9RadixScanPjj_param_1
)
{
	.reg .pred 	%p<28>;
	.reg .b32 	%r<53>;
	.reg .b64 	%rd<5>;
	// demoted variable
	.shared .align 4 .b8 _ZZ9RadixScanPjjE6s_scan[512];
	ld.param.u64 	%rd1, [_Z9RadixScanPjj_param_0];
	ld.param.u32 	%r16, [_Z9RadixScanPjj_param_1];
	// begin inline asm
	mov.u32 %r17, %laneid;
	// end inline asm
	mov.u32 	%r2, %tid.x;
	setp.ge.u32 	%p1, %r2, %r16;
	mov.b32 	%r51, 0;
	@%p1 bra 	$L__BB0_2;
	cvta.to.global.u64 	%rd2, %rd1;
	mov.u32 	%r19, %ctaid.x;
	mad.lo.s32 	%r20, %r16, %r19, %r2;
	mul.wide.u32 	%rd3, %r20, 4;
	add.s64 	%rd4, %rd2, %rd3;
	ld.global.u32 	%r51, [%rd4];
$L__BB0_2:
	shl.b32 	%r21, %r2, 2;
	mov.u32 	%r22, _ZZ9RadixScanPjjE6s_scan;
	add.s32 	%r5, %r22, %r21;
	shfl.sync.up.b32	%r23|%p2, %r51, 1, 0, -1;
	setp.eq.s32 	%p3, %r17, 0;
	selp.b32 	%r24, 0, %r23, %p3;
	add.s32 	%r25, %r24, %r51;
	shfl.sync.up.b32	%r26|%p4, %r25, 2, 0, -1;
	setp.lt.u32 	%p5, %r17, 2;
	selp.b32 	%r27, 0, %r26, %p5;
	add.s32 	%r28, %r27, %r25;
	shfl.sync.up.b32	%r29|%p6, %r28, 4, 0, -1;
	setp.lt.u32 	%p7, %r17, 4;
	selp.b32 	%r30, 0, %r29, %p7;
	add.s32 	%r31, %r30, %r28;
	shfl.sync.up.b32	%r32|%p8, %r31, 8, 0, -1;
	setp.lt.u32 	%p9, %r17, 8;
	selp.b32 	%r33, 0, %r32, %p9;
	add.s32 	%r34, %r33, %r31;
	shfl.sync.up.b32	%r35|%p10, %r34, 16, 0, -1;
	setp.lt.u32 	%p11, %r17, 16;
	selp.b32 	%r36, 0, %r35, %p11;
	add.s32 	%r37, %r36, %r34;
	st.shared.u32 	[%r5], %r37;
	bar.sync 	0;
	mov.u32 	%r38, %ntid.x;
	shr.u32 	%r39, %r38, 5;
	setp.ge.u32 	%p12, %r2, %r39;
	@%p12 bra 	$L__BB0_10;
	mad.lo.s32 	%r6, %r2, 124, %r5;
	ld.shared.u32 	%r52, [%r6+124];
	// begin inline asm
	activemask.b32 %r40;
	// end inline asm
	popc.b32 	%r9, %r40;
	setp.lt.u32 	%p13, %r9, 2;
	@%p13 bra 	$L__BB0_9;
	setp.eq.s32 	%p14, %r17, 0;
	shfl.sync.up.b32	%r41|%p15, %r52, 1, 0, %r40;
	selp.b32 	%r42, 0, %r41, %p14;
	add.s32 	%r52, %r42, %r52;
	setp.eq.s32 	%p16, %r9, 2;
	@%p16 bra 	$L__BB0_9;
	setp.lt.u32 	%p17, %r17, 2;
	shfl.sync.up.b32	%r43|%p18, %r52, 2, 0, %r40;
	selp.b32 	%r44, 0, %r43, %p17;
	add.s32 	%r52, %r44, %r52;
	setp.lt.u32 	%p19, %r9, 5;
	@%p19 bra 	$L__BB0_9;
	setp.lt.u32 	%p20, %r17, 4;
	shfl.sync.up.b32	%r45|%p21, %r52, 4, 0, %r40;
	selp.b32 	%r46, 0, %r45, %p20;
	add.s32 	%r52, %r46, %r52;
	setp.lt.u32 	%p22, %r9, 9;
	@%p22 bra 	$L__BB0_9;
	setp.lt.u32 	%p23, %r17, 8;
	shfl.sync.up.b32	%r47|%p24, %r52, 8, 0, %r40;
	selp.b32 	%r48, 0, %r47, %p23;
	add.s32 	%r52, %r48, %r52;
	setp.lt.u32 	%p25, %r9, 17;
	@%p25 bra 	$L__BB0_9;
	setp.lt.u32 	%p26, %r17, 16;
	shfl.sync.up.b32	%r49|%p27, %r52, 16, 0, %r40;
	selp.b32 	%r50, 0, %r49, %p26;
	add.s32 	%r52, %r50, %r52;
$L__BB0_9:
	st.shared.u32 	[%r6+124], %r52;
$L__BB0_10:
	bar.sync 	0;
	ret;

}


// ===== COMPILED SASS (sm_100) =====

	.target	sm_100

	.elftype	@"ET_EXEC"


//--------------------- .note.nv.tkinfo           --------------------------
	.section	.note.nv.tkinfo,"",@"SHT_NOTE"
	.sectionflags	@"SHF_NOTE_NV_TKINFO"
	.tkinfo
        /*0018*/ 	.word	0x00000002
        /*0030*/ 	.string	""
        /*0030*/ 	.string	"ptxas"
        /*0030*/ 	.string	"Cuda compilation tools, release 13.0, V13.0.88"
        /*0030*/ 	.string	"Build cuda_13.0.r13.0/compiler.36424714_0"
        /*0030*/ 	.string	"-arch sm_100 -m 64 "



//--------------------- .note.nv.cuinfo           --------------------------
	.section	.note.nv.cuinfo,"",@"SHT_NOTE"
	.sectionflags	@"SHF_NOTE_NV_CUINFO"
        /*0018*/ 	.short	0x0002
        /*001a*/ 	.short	0x0064
        /*001c*/ 	.short	0x0082
	.zero		2


//--------------------- .nv.info                  --------------------------
	.section	.nv.info,"",@"SHT_CUDA_INFO"
	.align	4


	//----- nvinfo : EIATTR_REGCOUNT
	.align		4
        /*0000*/ 	.byte	0x04, 0x2f
        /*0002*/ 	.short	(.L_1 - .L_0)
	.align		4
.L_0:
        /*0004*/ 	.word	index@(_Z9RadixScanPjj)
        /*0008*/ 	.word	0x0000000c


	//----- nvinfo : EIATTR_FRAME_SIZE
	.align		4
.L_1:
        /*000c*/ 	.byte	0x04, 0x11
        /*000e*/ 	.short	(.L_3 - .L_2)
	.align		4
.L_2:
        /*0010*/ 	.word	index@(_Z9RadixScanPjj)
        /*0014*/ 	.word	0x00000000


	//----- nvinfo : EIATTR_MIN_STACK_SIZE
	.align		4
.L_3:
        /*0018*/ 	.byte	0x04, 0x12
        /*001a*/ 	.short	(.L_5 - .L_4)
	.align		4
.L_4:
        /*001c*/ 	.word	index@(_Z9RadixScanPjj)
        /*0020*/ 	.word	0x00000000
.L_5:


//--------------------- .nv.compat                --------------------------
	.section	.nv.compat,"",@"SHT_CUDA_COMPAT_INFO"
	.align	4
        /*0000*/ 	.byte	0x02, 0x09, 0x00, 0x00, 0x02, 0x02, 0x01, 0x00, 0x02, 0x05, 0x05, 0x00, 0x03, 0x07, 0x01, 0x01
        /*0010*/ 	.byte	0x02, 0x03, 0x00, 0x00, 0x02, 0x06, 0x01, 0x00, 0x04, 0x0b, 0x08, 0x00, 0x09, 0x00, 0x00, 0x00
        /*0020*/ 	.byte	0x00, 0x00, 0x00, 0x00


//--------------------- .nv.info._Z9RadixScanPjj  --------------------------
	.section	.nv.info._Z9RadixScanPjj,"",@"SHT_CUDA_INFO"
	.sectionflags	@""
	.align	4


	//----- nvinfo : EIATTR_CUDA_API_VERSION
	.align		4
        /*0000*/ 	.byte	0x04, 0x37
        /*0002*/ 	.short	(.L_7 - .L_6)
.L_6:
        /*0004*/ 	.word	0x00000082


	//----- nvinfo : EIATTR_KPARAM_INFO
	.align		4
.L_7:
        /*0008*/ 	.byte	0x04, 0x17
        /*000a*/ 	.short	(.L_9 - .L_8)
.L_8:
        /*000c*/ 	.word	0x00000000
        /*0010*/ 	.short	0x0001
        /*0012*/ 	.short	0x0008
        /*0014*/ 	.byte	0x00, 0xf0, 0x11, 0x00


	//----- nvinfo : EIATTR_KPARAM_INFO
	.align		4
.L_9:
        /*0018*/ 	.byte	0x04, 0x17
        /*001a*/ 	.short	(.L_11 - .L_10)
.L_10:
        /*001c*/ 	.word	0x00000000
        /*0020*/ 	.short	0x0000
        /*0022*/ 	.short	0x0000
        /*0024*/ 	.byte	0x00, 0xf5, 0x21, 0x00


	//----- nvinfo : EIATTR_SPARSE_MMA_MASK
	.align		4
.L_11:
        /*0028*/ 	.byte	0x03, 0x50
        /*002a*/ 	.short	0x0000


	//----- nvinfo : EIATTR_MAXREG_COUNT
	.align		4
        /*002c*/ 	.byte	0x03, 0x1b
        /*002e*/ 	.short	0x00ff


	//----- nvinfo : EIATTR_NUM_BARRIERS
	.align		4
        /*0030*/ 	.byte	0x02, 0x4c
        /*0032*/ 	.byte	0x01
	.zero		1


	//----- nvinfo : EIATTR_MERCURY_ISA_VERSION
	.align		4
        /*0034*/ 	.byte	0x03, 0x5f
        /*0036*/ 	.short	0x0101


	//----- nvinfo : EIATTR_COOP_GROUP_MASK_REGIDS
	.align		4
        /*0038*/ 	.byte	0x04, 0x29
        /*003a*/ 	.short	(.L_13 - .L_12)


	//   ....[0]....
.L_12:
        /*003c*/ 	.word	0xffffffff


	//   ....[1]....
        /*0040*/ 	.word	0xffffffff


	//   ....[2]....
        /*0044*/ 	.word	0xffffffff


	//   ....[3]....
        /*0048*/ 	.word	0xffffffff


	//   ....[4]....
        /*004c*/ 	.word	0xffffffff


	//   ....[5]....
        /*0050*/ 	.word	0x05000002


	//   ....[6]....
        /*0054*/ 	.word	0x05000002


	//   ....[7]....
        /*0058*/ 	.word	0x05000002


	//   ....[8]....
        /*005c*/ 	.word	0x05000002


	//   ....[9]....
        /*0060*/ 	.word	0x05000002


	//   ....[10]....
        /*0064*/ 	.word	0x05000002


	//   ....[11]....
        /*0068*/ 	.word	0x05000002


	//   ....[12]....
        /*006c*/ 	.word	0x05000002


	//   ....[13]....
        /*0070*/ 	.word	0x05000002


	//   ....[14]....
        /*0074*/ 	.word	0x05000002


	//----- nvinfo : EIATTR_COOP_GROUP_INSTR_OFFSETS
	.align		4
.L_13:
        /*0078*/ 	.byte	0x04, 0x28
        /*007a*/ 	.short	(.L_15 - .L_14)


	//   ....[0]....
.L_14:
        /*007c*/ 	.word	0x00000150


	//   ....[1]....
        /*0080*/ 	.word	0x00000180


	//   ....[2]....
        /*0084*/ 	.word	0x000001b0


	//   ....[3]....
        /*0088*/ 	.word	0x000001e0


	//   ....[4]....
        /*008c*/ 	.word	0x00000210


	//   ....[5]....
        /*0090*/ 	.word	0x00000320


	//   ....[6]....
        /*0094*/ 	.word	0x00000390


	//   ....[7]....
        /*0098*/ 	.word	0x00000400


	//   ....[8]....
        /*009c*/ 	.word	0x00000470


	//   ....[9]....
        /*00a0*/ 	.word	0x000004e0


	//   ....[10]....
        /*00a4*/ 	.word	0x00000580


	//   ....[11]....
        /*00a8*/ 	.word	0x000005f0


	//   ....[12]....
        /*00ac*/ 	.word	0x00000670


	//   ....[13]....
        /*00b0*/ 	.word	0x000006f0


	//   ....[14]....
        /*00b4*/ 	.word	0x00000770


	//----- nvinfo : EIATTR_VRC_CTA_INIT_COUNT
	.align		4
.L_15:
        /*00b8*/ 	.byte	0x02, 0x4a
	.zero		1
	.zero		1


	//----- nvinfo : EIATTR_EXIT_INSTR_OFFSETS
	.align		4
        /*00bc*/ 	.byte	0x04, 0x1c
        /*00be*/ 	.short	(.L_17 - .L_16)


	//   ....[0]....
.L_16:
        /*00c0*/ 	.word	0x00000540


	//----- nvinfo : EIATTR_CRS_STACK_SIZE
	.align		4
.L_17:
        /*00c4*/ 	.byte	0x04, 0x1e
        /*00c6*/ 	.short	(.L_19 - .L_18)
.L_18:
        /*00c8*/ 	.word	0x00000000


	//----- nvinfo : EIATTR_CBANK_PARAM_SIZE
	.align		4
.L_19:
        /*00cc*/ 	.byte	0x03, 0x19
        /*00ce*/ 	.short	0x000c


	//----- nvinfo : EIATTR_PARAM_CBANK
	.align		4
        /*00d0*/ 	.byte	0x04, 0x0a
        /*00d2*/ 	.short	(.L_21 - .L_20)
	.align		4
.L_20:
        /*00d4*/ 	.word	index@(.nv.constant0._Z9RadixScanPjj)
        /*00d8*/ 	.short	0x0380
        /*00da*/ 	.short	0x000c


	//----- nvinfo : EIATTR_SW_WAR
	.align		4
.L_21:
        /*00dc*/ 	.byte	0x04, 0x36
        /*00de*/ 	.short	(.L_23 - .L_22)
.L_22:
        /*00e0*/ 	.word	0x00000008
.L_23:


//--------------------- .nv.callgraph             --------------------------
	.section	.nv.callgraph,"",@"SHT_CUDA_CALLGRAPH"
	.align	4
	.sectionentsize	8
	.align		4
        /*0000*/ 	.word	0x00000000
	.align		4
        /*0004*/ 	.word	0xffffffff
	.align		4
        /*0008*/ 	.word	0x00000000
	.align		4
        /*000c*/ 	.word	0xfffffffe
	.align		4
        /*0010*/ 	.word	0x00000000
	.align		4
        /*0014*/ 	.word	0xfffffffd
	.align		4
        /*0018*/ 	.word	0x00000000
	.align		4
        /*001c*/ 	.word	0xfffffffc


//--------------------- .text._Z9RadixScanPjj     --------------------------
	.section	.text._Z9RadixScanPjj,"ax",@progbits
	.align	128
        .global         _Z9RadixScanPjj
        .type           _Z9RadixScanPjj,@function
        .size           _Z9RadixScanPjj,(.L_x_22 - _Z9RadixScanPjj)
        .other          _Z9RadixScanPjj,@"STO_CUDA_ENTRY STV_DEFAULT"
_Z9RadixScanPjj:
.text._Z9RadixScanPjj:
[----:B------:R-:W-:Y:S01]  /*0000*/  LDC R1, c[0x0][0x37c] ;  /* 0x0000df00ff017b82 */ /* 0x000fe20000000800 */
[----:B------:R-:W0:Y:S01]  /*0010*/  S2R R9, SR_TID.X ;  /* 0x0000000000097919 */ /* 0x000e220000002100 */
[----:B------:R-:W0:Y:S01]  /*0020*/  LDCU UR6, c[0x0][0x388] ;  /* 0x00007100ff0677ac */ /* 0x000e220008000800 */
[----:B------:R-:W1:Y:S01]  /*0030*/  LDCU.64 UR4, c[0x0][0x358] ;  /* 0x00006b00ff0477ac */ /* 0x000e620008000a00 */
[----:B0-----:R-:W-:-:S13]  /*0040*/  ISETP.GE.U32.AND P0, PT, R9, UR6, PT ;  /* 0x0000000609007c0c */ /* 0x001fda000bf06070 */
[----:B------:R-:W0:Y:S01]  /*0050*/  @!P0 S2R R0, SR_CTAID.X ;  /* 0x0000000000008919 */ /* 0x000e220000002500 */
[----:B------:R-:W2:Y:S01]  /*0060*/  @!P0 LDC.64 R2, c[0x0][0x380] ;  /* 0x0000e000ff028b82 */ /* 0x000ea20000000a00 */
[----:B0-----:R-:W-:Y:S02]  /*0070*/  @!P0 IMAD R5, R0, UR6, R9 ;  /* 0x0000000600058c24 */ /* 0x001fe4000f8e0209 */
[----:B------:R-:W-:Y:S02]  /*0080*/  IMAD.MOV.U32 R0, RZ, RZ, RZ ;  /* 0x000000ffff007224 */ /* 0x000fe400078e00ff */
[----:B--2---:R-:W-:-:S05]  /*0090*/  @!P0 IMAD.WIDE.U32 R2, R5, 0x4, R2 ;  /* 0x0000000405028825 */ /* 0x004fca00078e0002 */
[----:B-1----:R-:W2:Y:S01]  /*00a0*/  @!P0 LDG.E R0, desc[UR4][R2.64] ;  /* 0x0000000402008981 */ /* 0x002ea2000c1e1900 */
[----:B------:R-:W0:Y:S01]  /*00b0*/  S2UR UR5, SR_CgaCtaId ;  /* 0x00000000000579c3 */ /* 0x000e220000008800 */
[----:B------:R-:W1:Y:S01]  /*00c0*/  LDCU UR6, c[0x0][0x360] ;  /* 0x00006c00ff0677ac */ /* 0x000e620008000800 */
[----:B------:R-:W3:Y:S01]  /*00d0*/  S2R R7, SR_LANEID ;  /* 0x0000000000077919 */ /* 0x000ee20000000000 */
[----:B------:R-:W-:Y:S02]  /*00e0*/  UMOV UR4, 0x400 ;  /* 0x0000040000047882 */ /* 0x000fe40000000000 */
[----:B0-----:R-:W-:Y:S01]  /*00f0*/  ULEA UR4, UR5, UR4, 0x18 ;  /* 0x0000000405047291 */ /* 0x001fe2000f8ec0ff */
[C---:B---3--:R-:W-:Y:S02]  /*0100*/  ISETP.NE.AND P0, PT, R7.reuse, RZ, PT ;  /* 0x000000ff0700720c */ /* 0x048fe40003f05270 */
[C---:B------:R-:W-:Y:S02]  /*0110*/  ISETP.GE.U32.AND P1, PT, R7.reuse, 0x2, PT ;  /* 0x000000020700780c */ /* 0x040fe40003f26070 */
[----:B------:R-:W-:-:S02]  /*0120*/  ISETP.GE.U32.AND P2, PT, R7, 0x4, PT ;  /* 0x000000040700780c */ /* 0x000fc40003f46070 */
[C---:B------:R-:W-:Y:S02]  /*0130*/  ISETP.GE.U32.AND P3, PT, R7.reuse, 0x8, PT ;  /* 0x000000080700780c */ /* 0x040fe40003f66070 */
[----:B------:R-:W-:Y:S01]  /*0140*/  ISETP.GE.U32.AND P4, PT, R7, 0x10, PT ;  /* 0x000000100700780c */ /* 0x000fe20003f86070 */
[----:B--2---:R-:W0:Y:S02]  /*0150*/  SHFL.UP PT, R4, R0, 0x1, RZ ;  /* 0x0420000000047989 */ /* 0x004e2400000e00ff */
[----:B0-----:R-:W-:-:S05]  /*0160*/  SEL R5, R4, RZ, P0 ;  /* 0x000000ff04057207 */ /* 0x001fca0000000000 */
[----:B------:R-:W-:-:S05]  /*0170*/  IMAD.IADD R5, R5, 0x1, R0 ;  /* 0x0000000105057824 */ /* 0x000fca00078e0200 */
[----:B------:R-:W0:Y:S02]  /*0180*/  SHFL.UP PT, R4, R5, 0x2, RZ ;  /* 0x0440000005047989 */ /* 0x000e2400000e00ff */
        /* <DEDUP_REMOVED lines=9> */
[----:B0-----:R-:W-:Y:S02]  /*0220*/  SEL R5, R0, RZ, P4 ;  /* 0x000000ff00057207 */ /* 0x001fe40002000000 */
[----:B------:R-:W-:Y:S01]  /*0230*/  LEA R0, R9, UR4, 0x2 ;  /* 0x0000000409007c11 */ /* 0x000fe2000f8e10ff */
[----:B-1----:R-:W-:Y:S02]  /*0240*/  USHF.R.U32.HI UR4, URZ, 0x5, UR6 ;  /* 0x00000005ff047899 */ /* 0x002fe40008011606 */
[----:B------:R-:W-:-:S04]  /*0250*/  IMAD.IADD R5, R2, 0x1, R5 ;  /* 0x0000000102057824 */ /* 0x000fc800078e0205 */
[----:B------:R-:W-:Y:S01]  /*0260*/  ISETP.GE.U32.AND P5, PT, R9, UR4, PT ;  /* 0x0000000409007c0c */ /* 0x000fe2000bfa6070 */
[----:B------:R0:W-:Y:S01]  /*0270*/  STS [R0], R5 ;  /* 0x0000000500007388 */ /* 0x0001e20000000800 */
[----:B------:R-:W-:Y:S11]  /*0280*/  BAR.SYNC.DEFER_BLOCKING 0x0 ;  /* 0x0000000000007b1d */ /* 0x000ff60000010000 */
[----:B0-----:R-:W-:Y:S05]  /*0290*/  @P5 BRA `(.L_x_0) ;  /* 0x0000000000a05947 */ /* 0x001fea0003800000 */
[----:B------:R-:W-:Y:S01]  /*02a0*/  IMAD R0, R9, 0x7c, R0 ;  /* 0x0000007c09007824 */ /* 0x000fe200078e0200 */
[----:B------:R-:W-:-:S04]  /*02b0*/  VOTE.ANY R2, PT, PT ;  /* 0x0000000000027806 */ /* 0x000fc800038e0100 */
[----:B------:R0:W1:Y:S01]  /*02c0*/  LDS R3, [R0+0x7c] ;  /* 0x00007c0000037984 */ /* 0x0000620000000800 */
[----:B------:R-:W2:Y:S02]  /*02d0*/  POPC R4, R2 ;  /* 0x0000000200047309 */ /* 0x000ea40000000000 */
[----:B--2---:R-:W-:-:S13]  /*02e0*/  ISETP.GE.U32.AND P5, PT, R4, 0x2, PT ;  /* 0x000000020400780c */ /* 0x004fda0003fa6070 */
[----:B0-----:R-:W-:Y:S05]  /*02f0*/  @!P5 BRA `(.L_x_1) ;  /* 0x000000000084d947 */ /* 0x001fea0003800000 */
[----:B------:R-:W-:-:S13]  /*0300*/  R2UR UR4, R2 ;  /* 0x00000000020472ca */ /* 0x000fda00000e0000 */
[----:B------:R-:W-:Y:S05]  /*0310*/  BRA.DIV UR4, `(.L_x_2) ;  /* 0x00000002048c7947 */ /* 0x000fea000b800000 */
[----:B-1----:R0:W1:Y:S02]  /*0320*/  SHFL.UP PT, R5, R3, 0x1, RZ ;  /* 0x0420000003057989 */ /* 0x00206400000e00ff */
.L_x_8:
[----:B------:R-:W-:Y:S02]  /*0330*/  ISETP.NE.AND P5, PT, R4, 0x2, PT ;  /* 0x000000020400780c */ /* 0x000fe40003fa5270 */
[----:B-1----:R-:W-:-:S05]  /*0340*/  SEL R6, R5, RZ, P0 ;  /* 0x000000ff05067207 */ /* 0x002fca0000000000 */
[----:B0-----:R-:W-:-:S06]  /*0350*/  IMAD.IADD R3, R3, 0x1, R6 ;  /* 0x0000000103037824 */ /* 0x001fcc00078e0206 */
[----:B------:R-:W-:Y:S05]  /*0360*/  @!P5 BRA `(.L_x_1) ;  /* 0x000000000068d947 */ /* 0x000fea0003800000 */
[----:B------:R-:W-:-:S13]  /*0370*/  R2UR UR4, R2 ;  /* 0x00000000020472ca */ /* 0x000fda00000e0000 */
[----:B------:R-:W-:Y:S05]  /*0380*/  BRA.DIV UR4, `(.L_x_3) ;  /* 0x0000000204887947 */ /* 0x000fea000b800000 */
[----:B------:R0:W1:Y:S02]  /*0390*/  SHFL.UP PT, R5, R3, 0x2, RZ ;  /* 0x0440000003057989 */ /* 0x00006400000e00ff */
.L_x_11:
[----:B------:R-:W-:Y:S02]  /*03a0*/  ISETP.GE.U32.AND P0, PT, R4, 0x5, PT ;  /* 0x000000050400780c */ /* 0x000fe40003f06070 */
[----:B-1----:R-:W-:-:S05]  /*03b0*/  SEL R6, R5, RZ, P1 ;  /* 0x000000ff05067207 */ /* 0x002fca0000800000 */
[----:B0-----:R-:W-:-:S06]  /*03c0*/  IMAD.IADD R3, R3, 0x1, R6 ;  /* 0x0000000103037824 */ /* 0x001fcc00078e0206 */
[----:B------:R-:W-:Y:S05]  /*03d0*/  @!P0 BRA `(.L_x_1) ;  /* 0x00000000004c8947 */ /* 0x000fea0003800000 */
[----:B------:R-:W-:-:S13]  /*03e0*/  R2UR UR4, R2 ;  /* 0x00000000020472ca */ /* 0x000fda00000e0000 */
[----:B------:R-:W-:Y:S05]  /*03f0*/  BRA.DIV UR4, `(.L_x_4) ;  /* 0x00000002048c7947 */ /* 0x000fea000b800000 */
[----:B------:R0:W1:Y:S02]  /*0400*/  SHFL.UP PT, R5, R3, 0x4, RZ ;  /* 0x0480000003057989 */ /* 0x00006400000e00ff */
.L_x_14:
[----:B------:R-:W-:Y:S02]  /*0410*/  ISETP.GE.U32.AND P0, PT, R4, 0x9, PT ;  /* 0x000000090400780c */ /* 0x000fe40003f06070 */
[----:B-1----:R-:W-:-:S05]  /*0420*/  SEL R6, R5, RZ, P2 ;  /* 0x000000ff05067207 */ /* 0x002fca0001000000 */
[----:B0-----:R-:W-:-:S06]  /*0430*/  IMAD.IADD R3, R3, 0x1, R6 ;  /* 0x0000000103037824 */ /* 0x001fcc00078e0206 */
[----:B------:R-:W-:Y:S05]  /*0440*/  @!P0 BRA `(.L_x_1) ;  /* 0x0000000000308947 */ /* 0x000fea0003800000 */
[----:B------:R-:W-:-:S13]  /*0450*/  R2UR UR4, R2 ;  /* 0x00000000020472ca */ /* 0x000fda00000e0000 */
[----:B------:R-:W-:Y:S05]  /*0460*/  BRA.DIV UR4, `(.L_x_5) ;  /* 0x0000000204907947 */ /* 0x000fea000b800000 */
[----:B------:R0:W1:Y:S02]  /*0470*/  SHFL.UP PT, R5, R3, 0x8, RZ ;  /* 0x0500000003057989 */ /* 0x00006400000e00ff */
.L_x_17:
[----:B------:R-:W-:Y:S02]  /*0480*/  ISETP.GE.U32.AND P0, PT, R4, 0x11, PT ;  /* 0x000000110400780c */ /* 0x000fe40003f06070 */
[----:B-1----:R-:W-:-:S05]  /*0490*/  SEL R4, R5, RZ, P3 ;  /* 0x000000ff05047207 */ /* 0x002fca0001800000 */
[----:B0-----:R-:W-:-:S06]  /*04a0*/  IMAD.IADD R3, R3, 0x1, R4 ;  /* 0x0000000103037824 */ /* 0x001fcc00078e0204 */
[----:B------:R-:W-:Y:S05]  /*04b0*/  @!P0 BRA `(.L_x_1) ;  /* 0x0000000000148947 */ /* 0x000fea0003800000 */
[----:B------:R-:W-:-:S13]  /*04c0*/  R2UR UR4, R2 ;  /* 0x00000000020472ca */ /* 0x000fda00000e0000 */
[----:B------:R-:W-:Y:S05]  /*04d0*/  BRA.DIV UR4, `(.L_x_6) ;  /* 0x0000000204947947 */ /* 0x000fea000b800000 */
[----:B------:R0:W1:Y:S02]  /*04e0*/  SHFL.UP PT, R2, R3, 0x10, RZ ;  /* 0x0600000003027989 */ /* 0x00006400000e00ff */
.L_x_20:
[----:B-1----:R-:W-:-:S05]  /*04f0*/  SEL R2, R2, RZ, P4 ;  /* 0x000000ff02027207 */ /* 0x002fca0002000000 */
[----:B0-----:R-:W-:-:S07]  /*0500*/  IMAD.IADD R3, R3, 0x1, R2 ;  /* 0x0000000103037824 */ /* 0x001fce00078e0202 */
.L_x_1:
[----:B-1----:R0:W-:Y:S02]  /*0510*/  STS [R0+0x7c], R3 ;  /* 0x00007c0300007388 */ /* 0x0021e40000000800 */
.L_x_0:
[----:B------:R-:W-:Y:S05]  /*0520*/  WARPSYNC.ALL ;  /* 0x0000000000007948 */ /* 0x000fea0003800000 */
[----:B------:R-:W-:Y:S06]  /*0530*/  BAR.SYNC.DEFER_BLOCKING 0x0 ;  /* 0x0000000000007b1d */ /* 0x000fec0000010000 */
[----:B------:R-:W-:Y:S05]  /*0540*/  EXIT ;  /* 0x000000000000794d */ /* 0x000fea0003800000 */
.L_x_2:
[----:B------:R-:W-:Y:S02]  /*0550*/  IMAD.MOV.U32 R6, RZ, RZ, 0x1 ;  /* 0x00000001ff067424 */ /* 0x000fe400078e00ff */
[----:B------:R-:W-:-:S07]  /*0560*/  IMAD.MOV.U32 R7, RZ, RZ, RZ ;  /* 0x000000ffff077224 */ /* 0x000fce00078e00ff */
[----:B-1----:R-:W-:Y:S05]  /*0570*/  WARPSYNC.COLLECTIVE R2, `(.L_x_7) ;  /* 0x0000000002087348 */ /* 0x002fea0003c00000 */
[----:B-1----:R0:W1:Y:S02]  /*0580*/  SHFL.UP P5, R5, R3, R6, R7 ;  /* 0x0400000603057389 */ /* 0x00206400000a0007 */
[----:B01----:R-:W-:Y:S05]  /*0590*/  ENDCOLLECTIVE ;  /* 0x000000000000791b */ /* 0x003fea0003800000 */
.L_x_7:
[----:B------:R-:W-:Y:S05]  /*05a0*/  BRA `(.L_x_8) ;  /* 0xfffffffc00607947 */ /* 0x000fea000383ffff */
.L_x_3:
[----:B------:R-:W-:Y:S01]  /*05b0*/  BSSY B0, `(.L_x_9) ;  /* 0x0000006000007945 */ /* 0x000fe20003800000 */
[----:B------:R-:W-:Y:S02]  /*05c0*/  IMAD.MOV.U32 R6, RZ, RZ, 0x2 ;  /* 0x00000002ff067424 */ /* 0x000fe400078e00ff */
[----:B------:R-:W-:-:S07]  /*05d0*/  IMAD.MOV.U32 R7, RZ, RZ, RZ ;  /* 0x000000ffff077224 */ /* 0x000fce00078e00ff */
[----:B------:R-:W-:Y:S05]  /*05e0*/  WARPSYNC.COLLECTIVE R2, `(.L_x_10) ;  /* 0x0000000002087348 */ /* 0x000fea0003c00000 */
[----:B------:R0:W1:Y:S02]  /*05f0*/  SHFL.UP P5, R5, R3, R6, R7 ;  /* 0x0400000603057389 */ /* 0x00006400000a0007 */
[----:B01----:R-:W-:Y:S05]  /*0600*/  ENDCOLLECTIVE ;  /* 0x000000000000791b */ /* 0x003fea0003800000 */
.L_x_10:
[----:B------:R-:W-:Y:S05]  /*0610*/  BSYNC B0 ;  /* 0x0000000000007941 */ /* 0x000fea0003800000 */
.L_x_9:
[----:B------:R-:W-:Y:S05]  /*0620*/  BRA `(.L_x_11) ;  /* 0xfffffffc005c7947 */ /* 0x000fea000383ffff */
.L_x_4:
[----:B------:R-:W-:Y:S01]  /*0630*/  BSSY B0, `(.L_x_12) ;  /* 0x0000006000007945 */ /* 0x000fe20003800000 */
[----:B------:R-:W-:Y:S02]  /*0640*/  IMAD.MOV.U32 R6, RZ, RZ, 0x4 ;  /* 0x00000004ff067424 */ /* 0x000fe400078e00ff */
[----:B------:R-:W-:-:S07]  /*0650*/  IMAD.MOV.U32 R7, RZ, RZ, RZ ;  /* 0x000000ffff077224 */ /* 0x000fce00078e00ff */
[----:B------:R-:W-:Y:S05]  /*0660*/  WARPSYNC.COLLECTIVE R2, `(.L_x_13) ;  /* 0x0000000002087348 */ /* 0x000fea0003c00000 */
[----:B------:R0:W1:Y:S02]  /*0670*/  SHFL.UP P5, R5, R3, R6, R7 ;  /* 0x0400000603057389 */ /* 0x00006400000a0007 */
[----:B01----:R-:W-:Y:S05]  /*0680*/  ENDCOLLECTIVE ;  /* 0x000000000000791b */ /* 0x003fea0003800000 */
.L_x_13:
[----:B------:R-:W-:Y:S05]  /*0690*/  BSYNC B0 ;  /* 0x0000000000007941 */ /* 0x000fea0003800000 */
.L_x_12:
[----:B------:R-:W-:Y:S05]  /*06a0*/  BRA `(.L_x_14) ;  /* 0xfffffffc00587947 */ /* 0x000fea000383ffff */
.L_x_5:
[----:B------:R-:W-:Y:S01]  /*06b0*/  BSSY B0, `(.L_x_15) ;  /* 0x0000006000007945 */ /* 0x000fe20003800000 */
[----:B------:R-:W-:Y:S02]  /*06c0*/  IMAD.MOV.U32 R6, RZ, RZ, 0x8 ;  /* 0x00000008ff067424 */ /* 0x000fe400078e00ff */
[----:B------:R-:W-:-:S07]  /*06d0*/  IMAD.MOV.U32 R7, RZ, RZ, RZ ;  /* 0x000000ffff077224 */ /* 0x000fce00078e00ff */
[----:B------:R-:W-:Y:S05]  /*06e0*/  WARPSYNC.COLLECTIVE R2, `(.L_x_16) ;  /* 0x0000000002087348 */ /* 0x000fea0003c00000 */
[----:B------:R0:W1:Y:S02]  /*06f0*/  SHFL.UP P5, R5, R3, R6, R7 ;  /* 0x0400000603057389 */ /* 0x00006400000a0007 */
[----:B01----:R-:W-:Y:S05]  /*0700*/  ENDCOLLECTIVE ;  /* 0x000000000000791b */ /* 0x003fea0003800000 */
.L_x_16:
[----:B------:R-:W-:Y:S05]  /*0710*/  BSYNC B0 ;  /* 0x0000000000007941 */ /* 0x000fea0003800000 */
.L_x_15:
[----:B------:R-:W-:Y:S05]  /*0720*/  BRA `(.L_x_17) ;  /* 0xfffffffc00547947 */ /* 0x000fea000383ffff */
.L_x_6:
[----:B------:R-:W-:Y:S01]  /*0730*/  BSSY B0, `(.L_x_18) ;  /* 0x0000006000007945 */ /* 0x000fe20003800000 */
[----:B------:R-:W-:Y:S02]  /*0740*/  IMAD.MOV.U32 R6, RZ, RZ, 0x10 ;  /* 0x00000010ff067424 */ /* 0x000fe400078e00ff */
[----:B------:R-:W-:-:S07]  /*0750*/  IMAD.MOV.U32 R7, RZ, RZ, RZ ;  /* 0x000000ffff077224 */ /* 0x000fce00078e00ff */
[----:B------:R-:W-:Y:S05]  /*0760*/  WARPSYNC.COLLECTIVE R2, `(.L_x_19) ;  /* 0x0000000002087348 */ /* 0x000fea0003c00000 */
[----:B------:R0:W1:Y:S02]  /*0770*/  SHFL.UP P5, R5, R3, R6, R7 ;  /* 0x0400000603057389 */ /* 0x00006400000a0007 */
[----:B01----:R-:W-:Y:S05]  /*0780*/  ENDCOLLECTIVE ;  /* 0x000000000000791b */ /* 0x003fea0003800000 */
.L_x_19:
[----:B------:R-:W-:Y:S05]  /*0790*/  BSYNC B0 ;  /* 0x0000000000007941 */ /* 0x000fea0003800000 */
.L_x_18:
[----:B------:R-:W-:Y:S01]  /*07a0*/  IMAD.MOV.U32 R2, RZ, RZ, R5 ;  /* 0x000000ffff027224 */ /* 0x000fe200078e0005 */
[----:B------:R-:W-:Y:S06]  /*07b0*/  BRA `(.L_x_20) ;  /* 0xfffffffc004c7947 */ /* 0x000fec000383ffff */
.L_x_21:
[----:B------:R-:W-:-:S00]  /*07c0*/  BRA `(.L_x_21) ;  /* 0xfffffffc00fc7947 */ /* 0x000fc0000383ffff */
[----:B------:R-:W-:-:S00]  /*07d0*/  NOP ;  /* 0x0000000000007918 */ /* 0x000fc00000000000 */
        /* <DEDUP_REMOVED lines=10> */
.L_x_22:


//--------------------- .nv.shared._Z9RadixScanPjj --------------------------
	.section	.nv.shared._Z9RadixScanPjj,"aw",@nobits
	.sectionflags	@""
	.align	4
.nv.shared._Z9RadixScanPjj:
	.zero		1536


//--------------------- .nv.shared.reserved.0     --------------------------
	.section	.nv.shared.reserved.0,"aw",@nobits
	.weak		__nv_reservedSMEM_offset_0_alias
	.size		__nv_reservedSMEM_offset_0_alias, 0, 64
	.other		__nv_reservedSMEM_offset_0_alias,@"STO_CUDA_RESERVED_SHARED STV_DEFAULT"
__nv_reservedSMEM_offset_0_alias:
	.zero		0
	.zero		64


//--------------------- .nv.constant0._Z9RadixScanPjj --------------------------
	.section	.nv.constant0._Z9RadixScanPjj,"a",@progbits
	.sectionflags	@""
	.align	4
.nv.constant0._Z9RadixScanPjj:
	.zero		908


//--------------------- SYMBOLS --------------------------

	.type		.nv.reservedSmem.offset0,@object
	.size		.nv.reservedSmem.offset0,0x4
	.type		.nv.reservedSmem.cap,@object
	.size		.nv.reservedSmem.cap,0x4
